	.headerflags	@"EF_CUDA_TEXMODE_UNIFIED EF_CUDA_64BIT_ADDRESS EF_CUDA_ACCELERATORS EF_CUDA_SM90 EF_CUDA_VIRTUAL_SM(EF_CUDA_SM90)"
	.elftype	@"ET_EXEC"


//--------------------- .nv.info                  --------------------------
	.section	.nv.info,"",@"SHT_CUDA_INFO"
	.align	4


	//----- nvinfo : EIATTR_REGCOUNT
	.align		4
        /*0000*/ 	.byte	0x04, 0x2f
        /*0002*/ 	.short	(.L_1 - .L_0)
	.align		4
.L_0:
        /*0004*/ 	.word	index@(triton_poi_fused_cat_4)
        /*0008*/ 	.word	0x0000000e


	//----- nvinfo : EIATTR_MIN_STACK_SIZE
	.align		4
.L_1:
        /*000c*/ 	.byte	0x04, 0x12
        /*000e*/ 	.short	(.L_3 - .L_2)
	.align		4
.L_2:
        /*0010*/ 	.word	index@(triton_poi_fused_cat_4)
        /*0014*/ 	.word	0x00000000


	//----- nvinfo : EIATTR_FRAME_SIZE
	.align		4
.L_3:
        /*0018*/ 	.byte	0x04, 0x11
        /*001a*/ 	.short	(.L_5 - .L_4)
	.align		4
.L_4:
        /*001c*/ 	.word	index@(triton_poi_fused_cat_4)
        /*0020*/ 	.word	0x00000000


	//----- nvinfo : EIATTR_MIN_STACK_SIZE
	.align		4
.L_5:
        /*0024*/ 	.byte	0x04, 0x12
        /*0026*/ 	.short	(.L_7 - .L_6)
	.align		4
.L_6:
        /*0028*/ 	.word	index@(triton_poi_fused_cat_4)
        /*002c*/ 	.word	0x00000000
.L_7:


//--------------------- .nv.info.triton_poi_fused_cat_4 --------------------------
	.section	.nv.info.triton_poi_fused_cat_4,"",@"SHT_CUDA_INFO"
	.sectionflags	@""
	.align	4


	//----- nvinfo : EIATTR_CUDA_API_VERSION
	.align		4
        /*0000*/ 	.byte	0x04, 0x37
        /*0002*/ 	.short	(.L_9 - .L_8)
.L_8:
        /*0004*/ 	.word	0x0000007c


	//----- nvinfo : EIATTR_KPARAM_INFO
	.align		4
.L_9:
        /*0008*/ 	.byte	0x04, 0x17
        /*000a*/ 	.short	(.L_11 - .L_10)
.L_10:
        /*000c*/ 	.word	0x00000000
        /*0010*/ 	.short	0x0002
        /*0012*/ 	.short	0x0010
        /*0014*/ 	.byte	0x00, 0xf0, 0x11, 0x00


	//----- nvinfo : EIATTR_KPARAM_INFO
	.align		4
.L_11:
        /*0018*/ 	.byte	0x04, 0x17
        /*001a*/ 	.short	(.L_13 - .L_12)
.L_12:
        /*001c*/ 	.word	0x00000000
        /*0020*/ 	.short	0x0001
        /*0022*/ 	.short	0x0008
        /*0024*/ 	.byte	0x00, 0xf4, 0x21, 0x00


	//----- nvinfo : EIATTR_KPARAM_INFO
	.align		4
.L_13:
        /*0028*/ 	.byte	0x04, 0x17
        /*002a*/ 	.short	(.L_15 - .L_14)
.L_14:
        /*002c*/ 	.word	0x00000000
        /*0030*/ 	.short	0x0000
        /*0032*/ 	.short	0x0000
        /*0034*/ 	.byte	0x00, 0xf4, 0x21, 0x00


	//----- nvinfo : EIATTR_SPARSE_MMA_MASK
	.align		4
.L_15:
        /*0038*/ 	.byte	0x03, 0x50
        /*003a*/ 	.short	0x0000


	//----- nvinfo : EIATTR_MAXREG_COUNT
	.align		4
        /*003c*/ 	.byte	0x03, 0x1b
        /*003e*/ 	.short	0x00ff


	//----- nvinfo : EIATTR_EXIT_INSTR_OFFSETS
	.align		4
        /*0040*/ 	.byte	0x04, 0x1c
        /*0042*/ 	.short	(.L_17 - .L_16)


	//   ....[0]....
.L_16:
        /*0044*/ 	.word	0x000001b0


	//   ....[1]....
        /*0048*/ 	.word	0x000001d0


	//----- nvinfo : EIATTR_REQNTID
	.align		4
.L_17:
        /*004c*/ 	.byte	0x04, 0x10
        /*004e*/ 	.short	(.L_19 - .L_18)
.L_18:
        /*0050*/ 	.word	0x00000080
        /*0054*/ 	.word	0x00000001
        /*0058*/ 	.word	0x00000001


	//----- nvinfo : EIATTR_CBANK_PARAM_SIZE
	.align		4
.L_19:
        /*005c*/ 	.byte	0x03, 0x19
        /*005e*/ 	.short	0x0014


	//----- nvinfo : EIATTR_PARAM_CBANK
	.align		4
        /*0060*/ 	.byte	0x04, 0x0a
        /*0062*/ 	.short	(.L_21 - .L_20)
	.align		4
.L_20:
        /*0064*/ 	.word	index@(.nv.constant0.triton_poi_fused_cat_4)
        /*0068*/ 	.short	0x0210
        /*006a*/ 	.short	0x0014


	//----- nvinfo : EIATTR_SW_WAR
	.align		4
.L_21:
        /*006c*/ 	.byte	0x04, 0x36
        /*006e*/ 	.short	(.L_23 - .L_22)
.L_22:
        /*0070*/ 	.word	0x00000008
.L_23:


//--------------------- .nv.callgraph             --------------------------
	.section	.nv.callgraph,"",@"SHT_CUDA_CALLGRAPH"
	.align	4
	.sectionentsize	8
	.align		4
        /*0000*/ 	.word	0x00000000
	.align		4
        /*0004*/ 	.word	0xffffffff
	.align		4
        /*0008*/ 	.word	0x00000000
	.align		4
        /*000c*/ 	.word	0xfffffffe
	.align		4
        /*0010*/ 	.word	0x00000000
	.align		4
        /*0014*/ 	.word	0xfffffffd
	.align		4
        /*0018*/ 	.word	0x00000000
	.align		4
        /*001c*/ 	.word	0xfffffffc


//--------------------- .text.triton_poi_fused_cat_4 --------------------------
	.section	.text.triton_poi_fused_cat_4,"ax",@progbits
	.align	128
        .global         triton_poi_fused_cat_4
        .type           triton_poi_fused_cat_4,@function
        .size           triton_poi_fused_cat_4,(.L_x_1 - triton_poi_fused_cat_4)
        .other          triton_poi_fused_cat_4,@"STO_CUDA_ENTRY STV_DEFAULT"
triton_poi_fused_cat_4:
.text.triton_poi_fused_cat_4:
[----:B------:R-:W0:Y:S02]  /*0000*/  LDC R1, c[0x0][0x28] ;  /* 0x00000a00ff017b82 */ /* 0x000e240000000800 */
[----:B------:R-:W1:Y:S01]  /*0010*/  S2R R0, SR_TID.X ;  /* 0x0000000000007919 */ /* 0x000e620000002100 */
[----:B------:R-:W2:Y:S01]  /*0020*/  LDC.64 R4, c[0x0][0x210] ;  /* 0x00008400ff047b82 */ /* 0x000ea20000000a00 */
[----:B------:R-:W-:Y:S01]  /*0030*/  IMAD.MOV.U32 R8, RZ, RZ, RZ ;  /* 0x000000ffff087224 */ /* 0x000fe200078e00ff */
[----:B------:R-:W-:Y:S01]  /*0040*/  ULDC.64 UR4, c[0x0][0x208] ;  /* 0x0000820000047ab9 */ /* 0x000fe20000000a00 */
[----:B------:R-:W3:Y:S01]  /*0050*/  S2R R9, SR_CTAID.X ;  /* 0x0000000000097919 */ /* 0x000ee20000002500 */
[----:B-1----:R-:W-:-:S05]  /*0060*/  LOP3.LUT R0, R0, 0x7f, RZ, 0xc0, !PT ;  /* 0x0000007f00007812 */ /* 0x002fca00078ec0ff */
[----:B---3--:R-:W-:-:S05]  /*0070*/  IMAD R9, R9, 0x80, R0 ;  /* 0x0000008009097824 */ /* 0x008fca00078e0200 */
[----:B------:R-:W-:Y:S02]  /*0080*/  SHF.R.S32.HI R0, RZ, 0x1f, R9 ;  /* 0x0000001fff007819 */ /* 0x000fe40000011409 */
[----:B------:R-:W-:Y:S02]  /*0090*/  ISETP.GE.AND P2, PT, R9, 0x100, PT ;  /* 0x000001000900780c */ /* 0x000fe40003f46270 */
[----:B------:R-:W-:-:S04]  /*00a0*/  LEA.HI R0, R0, R9, RZ, 0x2 ;  /* 0x0000000900007211 */ /* 0x000fc800078f10ff */
[----:B------:R-:W-:-:S05]  /*00b0*/  LOP3.LUT R0, R0, 0xfffffffc, RZ, 0xc0, !PT ;  /* 0xfffffffc00007812 */ /* 0x000fca00078ec0ff */
[----:B------:R-:W-:-:S04]  /*00c0*/  IMAD.IADD R3, R9, 0x1, -R0 ;  /* 0x0000000109037824 */ /* 0x000fc800078e0a00 */
[C---:B------:R-:W-:Y:S01]  /*00d0*/  IMAD R7, R3.reuse, 0x2, R0 ;  /* 0x0000000203077824 */ /* 0x040fe200078e0200 */
[C---:B------:R-:W-:Y:S01]  /*00e0*/  ISETP.GE.AND P3, PT, R3.reuse, 0x2, PT ;  /* 0x000000020300780c */ /* 0x040fe20003f66270 */
[----:B------:R-:W-:Y:S01]  /*00f0*/  IMAD.MOV.U32 R0, RZ, RZ, RZ ;  /* 0x000000ffff007224 */ /* 0x000fe200078e00ff */
[----:B------:R-:W-:Y:S01]  /*0100*/  ISETP.GT.AND P1, PT, R3, 0x1, !P2 ;  /* 0x000000010300780c */ /* 0x000fe20005724270 */
[----:B------:R-:W-:Y:S01]  /*0110*/  VIADD R11, R7, 0xfffffffd ;  /* 0xfffffffd070b7836 */ /* 0x000fe20000000000 */
[----:B------:R-:W-:Y:S01]  /*0120*/  ISETP.LT.AND P0, PT, R9, 0x100, !P3 ;  /* 0x000001000900780c */ /* 0x000fe20005f01270 */
[--C-:B--2---:R-:W-:Y:S02]  /*0130*/  IMAD.WIDE R2, R7, 0x4, R4.reuse ;  /* 0x0000000407027825 */ /* 0x104fe400078e0204 */
[----:B------:R-:W1:Y:S02]  /*0140*/  LDC.64 R6, c[0x0][0x218] ;  /* 0x00008600ff067b82 */ /* 0x000e640000000a00 */
[----:B------:R-:W-:-:S06]  /*0150*/  IMAD.WIDE R4, R11, 0x4, R4 ;  /* 0x000000040b047825 */ /* 0x000fcc00078e0204 */
[----:B------:R-:W2:Y:S04]  /*0160*/  @P1 LDG.E.EL R8, desc[UR4][R4.64] ;  /* 0x0000000404081981 */ /* 0x000ea8000c2e1900 */
[----:B------:R-:W3:Y:S01]  /*0170*/  @P0 LDG.E.EL R0, desc[UR4][R2.64] ;  /* 0x0000000402000981 */ /* 0x000ee2000c2e1900 */
[----:B-1----:R-:W-:Y:S01]  /*0180*/  IMAD.WIDE R6, R9, 0x4, R6 ;  /* 0x0000000409067825 */ /* 0x002fe200078e0206 */
[----:B---3--:R-:W-:Y:S02]  /*0190*/  SEL R11, R0, RZ, P0 ;  /* 0x000000ff000b7207 */ /* 0x008fe40000000000 */
[----:B--2---:R-:W-:Y:S01]  /*01a0*/  @P3 SEL R11, R8, RZ, P1 ;  /* 0x000000ff080b3207 */ /* 0x004fe20000800000 */
[----:B------:R-:W-:Y:S06]  /*01b0*/  @P2 EXIT ;  /* 0x000000000000294d */ /* 0x000fec0003800000 */
[----:B------:R-:W-:Y:S01]  /*01c0*/  STG.E desc[UR4][R6.64], R11 ;  /* 0x0000000b06007986 */ /* 0x000fe2000c101904 */
[----:B------:R-:W-:Y:S05]  /*01d0*/  EXIT ;  /* 0x000000000000794d */ /* 0x000fea0003800000 */
.L_x_0:
[----:B------:R-:W-:-:S00]  /*01e0*/  BRA `(.L_x_0) ;  /* 0xfffffffc00fc7947 */ /* 0x000fc0000383ffff */
[----:B------:R-:W-:-:S00]  /*01f0*/  NOP ;  /* 0x0000000000007918 */ /* 0x000fc00000000000 */
        /* <DEDUP_REMOVED lines=8> */
.L_x_1:


//--------------------- .nv.constant0.triton_poi_fused_cat_4 --------------------------
	.section	.nv.constant0.triton_poi_fused_cat_4,"a",@progbits
	.sectionflags	@""
	.align	4
.nv.constant0.triton_poi_fused_cat_4:
	.zero		548
